//
// Generated by NVIDIA NVVM Compiler
//
// Compiler Build ID: CL-36424714
// Cuda compilation tools, release 13.0, V13.0.88
// Based on NVVM 20.0.0
//

.version 9.0
.target sm_100
.address_size 64

	// .globl	_Z10mean_shiftPdS_
// _ZZ10mean_shiftPdS_E5t_den has been demoted
// _ZZ10mean_shiftPdS_E5t_num has been demoted
// _ZZ10mean_shiftPdS_E9converged has been demoted

.visible .entry _Z10mean_shiftPdS_(
	.param .u64 .ptr .align 1 _Z10mean_shiftPdS__param_0,
	.param .u64 .ptr .align 1 _Z10mean_shiftPdS__param_1
)
{
	.reg .pred 	%p<11>;
	.reg .b32 	%r<42>;
	.reg .b32 	%f<3>;
	.reg .b64 	%rd<10>;
	.reg .b64 	%fd<100>;
	// demoted variable
	.shared .align 8 .b8 _ZZ10mean_shiftPdS_E5t_den[4800];
	// demoted variable
	.shared .align 8 .b8 _ZZ10mean_shiftPdS_E5t_num[9600];
	// demoted variable
	.shared .align 4 .u32 _ZZ10mean_shiftPdS_E9converged;
	ld.param.u64 	%rd3, [_Z10mean_shiftPdS__param_0];
	ld.param.u64 	%rd4, [_Z10mean_shiftPdS__param_1];
	cvta.to.global.u64 	%rd5, %rd4;
	cvta.to.global.u64 	%rd6, %rd3;
	mov.u32 	%r11, %ctaid.x;
	shl.b32 	%r12, %r11, 1;
	mov.u32 	%r1, %tid.x;
	shl.b32 	%r13, %r1, 1;
	shl.b32 	%r14, %r1, 3;
	mov.u32 	%r15, _ZZ10mean_shiftPdS_E5t_den;
	add.s32 	%r2, %r15, %r14;
	mul.wide.s32 	%rd7, %r12, 8;
	add.s64 	%rd1, %rd5, %rd7;
	mul.wide.u32 	%rd8, %r13, 8;
	add.s64 	%rd2, %rd6, %rd8;
	shl.b32 	%r16, %r1, 4;
	mov.u32 	%r17, _ZZ10mean_shiftPdS_E5t_num;
	add.s32 	%r3, %r17, %r16;
$L__BB0_1:
	ld.global.f64 	%fd15, [%rd1];
	ld.global.f64 	%fd1, [%rd2];
	sub.f64 	%fd16, %fd15, %fd1;
	ld.global.f64 	%fd17, [%rd1+8];
	ld.global.f64 	%fd2, [%rd2+8];
	sub.f64 	%fd18, %fd17, %fd2;
	mul.f64 	%fd19, %fd18, %fd18;
	fma.rn.f64 	%fd3, %fd16, %fd16, %fd19;
	setp.leu.f64 	%p1, %fd3, 0d3FF0000000000000;
	@%p1 bra 	$L__BB0_3;
	mov.b64 	%rd9, 0;
	st.shared.u64 	[%r2], %rd9;
	st.shared.u64 	[%r3], %rd9;
	st.shared.u64 	[%r3+8], %rd9;
	bra.uni 	$L__BB0_7;
$L__BB0_3:
	mul.f64 	%fd4, %fd3, 0dBFE0000000000000;
	fma.rn.f64 	%fd20, %fd4, 0d3FF71547652B82FE, 0d4338000000000000;
	{
	.reg .b32 %temp; 
	mov.b64 	{%r4, %temp}, %fd20;
	}
	mov.f64 	%fd21, 0dC338000000000000;
	add.rn.f64 	%fd22, %fd20, %fd21;
	fma.rn.f64 	%fd23, %fd22, 0dBFE62E42FEFA39EF, %fd4;
	fma.rn.f64 	%fd24, %fd22, 0dBC7ABC9E3B39803F, %fd23;
	fma.rn.f64 	%fd25, %fd24, 0d3E5ADE1569CE2BDF, 0d3E928AF3FCA213EA;
	fma.rn.f64 	%fd26, %fd25, %fd24, 0d3EC71DEE62401315;
	fma.rn.f64 	%fd27, %fd26, %fd24, 0d3EFA01997C89EB71;
	fma.rn.f64 	%fd28, %fd27, %fd24, 0d3F2A01A014761F65;
	fma.rn.f64 	%fd29, %fd28, %fd24, 0d3F56C16C1852B7AF;
	fma.rn.f64 	%fd30, %fd29, %fd24, 0d3F81111111122322;
	fma.rn.f64 	%fd31, %fd30, %fd24, 0d3FA55555555502A1;
	fma.rn.f64 	%fd32, %fd31, %fd24, 0d3FC5555555555511;
	fma.rn.f64 	%fd33, %fd32, %fd24, 0d3FE000000000000B;
	fma.rn.f64 	%fd34, %fd33, %fd24, 0d3FF0000000000000;
	fma.rn.f64 	%fd35, %fd34, %fd24, 0d3FF0000000000000;
	{
	.reg .b32 %temp; 
	mov.b64 	{%r5, %temp}, %fd35;
	}
	{
	.reg .b32 %temp; 
	mov.b64 	{%temp, %r6}, %fd35;
	}
	shl.b32 	%r18, %r4, 20;
	add.s32 	%r19, %r18, %r6;
	mov.b64 	%fd96, {%r5, %r19};
	{
	.reg .b32 %temp; 
	mov.b64 	{%temp, %r20}, %fd4;
	}
	mov.b32 	%f2, %r20;
	abs.f32 	%f1, %f2;
	setp.lt.f32 	%p2, %f1, 0f4086232B;
	@%p2 bra 	$L__BB0_6;
	setp.lt.f64 	%p3, %fd4, 0d0000000000000000;
	add.f64 	%fd36, %fd4, 0d7FF0000000000000;
	selp.f64 	%fd96, 0d0000000000000000, %fd36, %p3;
	setp.geu.f32 	%p4, %f1, 0f40874800;
	@%p4 bra 	$L__BB0_6;
	shr.u32 	%r21, %r4, 31;
	add.s32 	%r22, %r4, %r21;
	shr.s32 	%r23, %r22, 1;
	shl.b32 	%r24, %r23, 20;
	add.s32 	%r25, %r6, %r24;
	mov.b64 	%fd37, {%r5, %r25};
	sub.s32 	%r26, %r4, %r23;
	shl.b32 	%r27, %r26, 20;
	add.s32 	%r28, %r27, 1072693248;
	mov.b32 	%r29, 0;
	mov.b64 	%fd38, {%r29, %r28};
	mul.f64 	%fd96, %fd38, %fd37;
$L__BB0_6:
	st.shared.f64 	[%r2], %fd96;
	mul.f64 	%fd39, %fd96, %fd1;
	st.shared.f64 	[%r3], %fd39;
	mul.f64 	%fd40, %fd96, %fd2;
	st.shared.f64 	[%r3+8], %fd40;
$L__BB0_7:
	setp.ne.s32 	%p5, %r1, 0;
	bar.sync 	0;
	@%p5 bra 	$L__BB0_14;
	mov.b32 	%r31, 0;
	st.shared.u32 	[_ZZ10mean_shiftPdS_E9converged], %r31;
	mov.f64 	%fd97, 0d0000000000000000;
	mov.b32 	%r40, 32;
$L__BB0_9:
	add.s32 	%r33, %r15, %r40;
	ld.shared.f64 	%fd42, [%r33+-32];
	add.f64 	%fd43, %fd97, %fd42;
	ld.shared.f64 	%fd44, [%r33+-24];
	add.f64 	%fd45, %fd43, %fd44;
	ld.shared.f64 	%fd46, [%r33+-16];
	add.f64 	%fd47, %fd45, %fd46;
	ld.shared.f64 	%fd48, [%r33+-8];
	add.f64 	%fd49, %fd47, %fd48;
	ld.shared.f64 	%fd50, [%r33];
	add.f64 	%fd51, %fd49, %fd50;
	ld.shared.f64 	%fd52, [%r33+8];
	add.f64 	%fd53, %fd51, %fd52;
	ld.shared.f64 	%fd54, [%r33+16];
	add.f64 	%fd55, %fd53, %fd54;
	ld.shared.f64 	%fd56, [%r33+24];
	add.f64 	%fd97, %fd55, %fd56;
	add.s32 	%r40, %r40, 64;
	setp.ne.s32 	%p6, %r40, 4832;
	@%p6 bra 	$L__BB0_9;
	setp.eq.f64 	%p7, %fd97, 0d0000000000000000;
	@%p7 bra 	$L__BB0_15;
	mov.b32 	%r41, 0;
	mov.f64 	%fd98, 0d0000000000000000;
	mov.f64 	%fd99, %fd98;
$L__BB0_12:
	shl.b32 	%r35, %r41, 3;
	add.s32 	%r37, %r17, %r35;
	ld.shared.f64 	%fd58, [%r37];
	add.f64 	%fd59, %fd58, %fd99;
	ld.shared.f64 	%fd60, [%r37+8];
	add.f64 	%fd61, %fd60, %fd98;
	ld.shared.f64 	%fd62, [%r37+16];
	add.f64 	%fd63, %fd62, %fd59;
	ld.shared.f64 	%fd64, [%r37+24];
	add.f64 	%fd65, %fd64, %fd61;
	ld.shared.f64 	%fd66, [%r37+32];
	add.f64 	%fd67, %fd66, %fd63;
	ld.shared.f64 	%fd68, [%r37+40];
	add.f64 	%fd69, %fd68, %fd65;
	ld.shared.f64 	%fd70, [%r37+48];
	add.f64 	%fd71, %fd70, %fd67;
	ld.shared.f64 	%fd72, [%r37+56];
	add.f64 	%fd73, %fd72, %fd69;
	ld.shared.f64 	%fd74, [%r37+64];
	add.f64 	%fd75, %fd74, %fd71;
	ld.shared.f64 	%fd76, [%r37+72];
	add.f64 	%fd77, %fd76, %fd73;
	ld.shared.f64 	%fd78, [%r37+80];
	add.f64 	%fd79, %fd78, %fd75;
	ld.shared.f64 	%fd80, [%r37+88];
	add.f64 	%fd81, %fd80, %fd77;
	ld.shared.f64 	%fd82, [%r37+96];
	add.f64 	%fd83, %fd82, %fd79;
	ld.shared.f64 	%fd84, [%r37+104];
	add.f64 	%fd85, %fd84, %fd81;
	ld.shared.f64 	%fd86, [%r37+112];
	add.f64 	%fd99, %fd86, %fd83;
	ld.shared.f64 	%fd87, [%r37+120];
	add.f64 	%fd98, %fd87, %fd85;
	add.s32 	%r10, %r41, 16;
	setp.lt.u32 	%p8, %r41, 1184;
	mov.u32 	%r41, %r10;
	@%p8 bra 	$L__BB0_12;
	div.rn.f64 	%fd88, %fd99, %fd97;
	ld.global.f64 	%fd89, [%rd1];
	sub.f64 	%fd90, %fd88, %fd89;
	st.global.f64 	[%rd1], %fd88;
	div.rn.f64 	%fd91, %fd98, %fd97;
	ld.global.f64 	%fd92, [%rd1+8];
	sub.f64 	%fd93, %fd91, %fd92;
	mul.f64 	%fd94, %fd93, %fd93;
	fma.rn.f64 	%fd95, %fd90, %fd90, %fd94;
	st.global.f64 	[%rd1+8], %fd91;
	setp.lt.f64 	%p9, %fd95, 0d3E112E0BE826D695;
	selp.u32 	%r38, 1, 0, %p9;
	st.shared.u32 	[_ZZ10mean_shiftPdS_E9converged], %r38;
$L__BB0_14:
	bar.sync 	0;
	ld.shared.u32 	%r39, [_ZZ10mean_shiftPdS_E9converged];
	setp.eq.s32 	%p10, %r39, 0;
	@%p10 bra 	$L__BB0_1;
$L__BB0_15:
	ret;

}


// ===== COMPILED SASS (sm_100) =====

	.target	sm_100

	.elftype	@"ET_EXEC"


//--------------------- .note.nv.tkinfo           --------------------------
	.section	.note.nv.tkinfo,"",@"SHT_NOTE"
	.sectionflags	@"SHF_NOTE_NV_TKINFO"
	.tkinfo
        /*0018*/ 	.word	0x00000002
        /*0030*/ 	.string	""
        /*0030*/ 	.string	"ptxas"
        /*0030*/ 	.string	"Cuda compilation tools, release 13.0, V13.0.88"
        /*0030*/ 	.string	"Build cuda_13.0.r13.0/compiler.36424714_0"
        /*0030*/ 	.string	"-arch sm_100 -m 64 "



//--------------------- .note.nv.cuinfo           --------------------------
	.section	.note.nv.cuinfo,"",@"SHT_NOTE"
	.sectionflags	@"SHF_NOTE_NV_CUINFO"
        /*0018*/ 	.short	0x0002
        /*001a*/ 	.short	0x0064
        /*001c*/ 	.short	0x0082
	.zero		2


//--------------------- .nv.info                  --------------------------
	.section	.nv.info,"",@"SHT_CUDA_INFO"
	.align	4


	//----- nvinfo : EIATTR_REGCOUNT
	.align		4
        /*0000*/ 	.byte	0x04, 0x2f
        /*0002*/ 	.short	(.L_1 - .L_0)
	.align		4
.L_0:
        /*0004*/ 	.word	index@(_Z10mean_shiftPdS_)
        /*0008*/ 	.word	0x00000022


	//----- nvinfo : EIATTR_FRAME_SIZE
	.align		4
.L_1:
        /*000c*/ 	.byte	0x04, 0x11
        /*000e*/ 	.short	(.L_3 - .L_2)
	.align		4
.L_2:
        /*0010*/ 	.word	index@($__internal_0_$__cuda_sm20_div_rn_f64_full)
        /*0014*/ 	.word	0x00000000


	//----- nvinfo : EIATTR_FRAME_SIZE
	.align		4
.L_3:
        /*0018*/ 	.byte	0x04, 0x11
        /*001a*/ 	.short	(.L_5 - .L_4)
	.align		4
.L_4:
        /*001c*/ 	.word	index@(_Z10mean_shiftPdS_)
        /*0020*/ 	.word	0x00000000


	//----- nvinfo : EIATTR_MIN_STACK_SIZE
	.align		4
.L_5:
        /*0024*/ 	.byte	0x04, 0x12
        /*0026*/ 	.short	(.L_7 - .L_6)
	.align		4
.L_6:
        /*0028*/ 	.word	index@(_Z10mean_shiftPdS_)
        /*002c*/ 	.word	0x00000000
.L_7:


//--------------------- .nv.compat                --------------------------
	.section	.nv.compat,"",@"SHT_CUDA_COMPAT_INFO"
	.align	4
        /*0000*/ 	.byte	0x02, 0x09, 0x00, 0x00, 0x02, 0x02, 0x01, 0x00, 0x02, 0x05, 0x05, 0x00, 0x03, 0x07, 0x01, 0x01
        /*0010*/ 	.byte	0x02, 0x03, 0x00, 0x00, 0x02, 0x06, 0x01, 0x00, 0x04, 0x0b, 0x08, 0x00, 0x01, 0x00, 0x00, 0x00
        /*0020*/ 	.byte	0x00, 0x00, 0x00, 0x00


//--------------------- .nv.info._Z10mean_shiftPdS_ --------------------------
	.section	.nv.info._Z10mean_shiftPdS_,"",@"SHT_CUDA_INFO"
	.sectionflags	@""
	.align	4


	//----- nvinfo : EIATTR_CUDA_API_VERSION
	.align		4
        /*0000*/ 	.byte	0x04, 0x37
        /*0002*/ 	.short	(.L_9 - .L_8)
.L_8:
        /*0004*/ 	.word	0x00000082


	//----- nvinfo : EIATTR_KPARAM_INFO
	.align		4
.L_9:
        /*0008*/ 	.byte	0x04, 0x17
        /*000a*/ 	.short	(.L_11 - .L_10)
.L_10:
        /*000c*/ 	.word	0x00000000
        /*0010*/ 	.short	0x0001
        /*0012*/ 	.short	0x0008
        /*0014*/ 	.byte	0x00, 0xf5, 0x21, 0x00


	//----- nvinfo : EIATTR_KPARAM_INFO
	.align		4
.L_11:
        /*0018*/ 	.byte	0x04, 0x17
        /*001a*/ 	.short	(.L_13 - .L_12)
.L_12:
        /*001c*/ 	.word	0x00000000
        /*0020*/ 	.short	0x0000
        /*0022*/ 	.short	0x0000
        /*0024*/ 	.byte	0x00, 0xf5, 0x21, 0x00


	//----- nvinfo : EIATTR_SPARSE_MMA_MASK
	.align		4
.L_13:
        /*0028*/ 	.byte	0x03, 0x50
        /*002a*/ 	.short	0x0000


	//----- nvinfo : EIATTR_MAXREG_COUNT
	.align		4
        /*002c*/ 	.byte	0x03, 0x1b
        /*002e*/ 	.short	0x00ff


	//----- nvinfo : EIATTR_NUM_BARRIERS
	.align		4
        /*0030*/ 	.byte	0x02, 0x4c
        /*0032*/ 	.byte	0x01
	.zero		1


	//----- nvinfo : EIATTR_MERCURY_ISA_VERSION
	.align		4
        /*0034*/ 	.byte	0x03, 0x5f
        /*0036*/ 	.short	0x0101


	//----- nvinfo : EIATTR_VRC_CTA_INIT_COUNT
	.align		4
        /*0038*/ 	.byte	0x02, 0x4a
	.zero		1
	.zero		1


	//----- nvinfo : EIATTR_EXIT_INSTR_OFFSETS
	.align		4
        /*003c*/ 	.byte	0x04, 0x1c
        /*003e*/ 	.short	(.L_15 - .L_14)


	//   ....[0]....
.L_14:
        /*0040*/ 	.word	0x00000fc0


	//   ....[1]....
        /*0044*/ 	.word	0x00001be0


	//----- nvinfo : EIATTR_CRS_STACK_SIZE
	.align		4
.L_15:
        /*0048*/ 	.byte	0x04, 0x1e
        /*004a*/ 	.short	(.L_17 - .L_16)
.L_16:
        /*004c*/ 	.word	0x00000000


	//----- nvinfo : EIATTR_CBANK_PARAM_SIZE
	.align		4
.L_17:
        /*0050*/ 	.byte	0x03, 0x19
        /*0052*/ 	.short	0x0010


	//----- nvinfo : EIATTR_PARAM_CBANK
	.align		4
        /*0054*/ 	.byte	0x04, 0x0a
        /*0056*/ 	.short	(.L_19 - .L_18)
	.align		4
.L_18:
        /*0058*/ 	.word	index@(.nv.constant0._Z10mean_shiftPdS_)
        /*005c*/ 	.short	0x0380
        /*005e*/ 	.short	0x0010


	//----- nvinfo : EIATTR_SW_WAR
	.align		4
.L_19:
        /*0060*/ 	.byte	0x04, 0x36
        /*0062*/ 	.short	(.L_21 - .L_20)
.L_20:
        /*0064*/ 	.word	0x00000008
.L_21:


//--------------------- .nv.callgraph             --------------------------
	.section	.nv.callgraph,"",@"SHT_CUDA_CALLGRAPH"
	.align	4
	.sectionentsize	8
	.align		4
        /*0000*/ 	.word	0x00000000
	.align		4
        /*0004*/ 	.word	0xffffffff
	.align		4
        /*0008*/ 	.word	0x00000000
	.align		4
        /*000c*/ 	.word	0xfffffffe
	.align		4
        /*0010*/ 	.word	0x00000000
	.align		4
        /*0014*/ 	.word	0xfffffffd
	.align		4
        /*0018*/ 	.word	0x00000000
	.align		4
        /*001c*/ 	.word	0xfffffffc


//--------------------- .text._Z10mean_shiftPdS_  --------------------------
	.section	.text._Z10mean_shiftPdS_,"ax",@progbits
	.align	128
        .global         _Z10mean_shiftPdS_
        .type           _Z10mean_shiftPdS_,@function
        .size           _Z10mean_shiftPdS_,(.L_x_17 - _Z10mean_shiftPdS_)
        .other          _Z10mean_shiftPdS_,@"STO_CUDA_ENTRY STV_DEFAULT"
_Z10mean_shiftPdS_:
.text._Z10mean_shiftPdS_:
[----:B------:R-:W-:Y:S01]  /*0000*/  LDC R1, c[0x0][0x37c] ;  /* 0x0000df00ff017b82 */ /* 0x000fe20000000800 */
[----:B------:R-:W0:Y:S07]  /*0010*/  S2R R3, SR_CTAID.X ;  /* 0x0000000000037919 */ /* 0x000e2e0000002500 */
[----:B------:R-:W1:Y:S01]  /*0020*/  S2UR UR6, SR_CgaCtaId ;  /* 0x00000000000679c3 */ /* 0x000e620000008800 */
[----:B------:R-:W-:Y:S01]  /*0030*/  UMOV UR4, 0x400 ;  /* 0x0000040000047882 */ /* 0x000fe20000000000 */
[----:B------:R-:W2:Y:S01]  /*0040*/  LDCU.64 UR8, c[0x0][0x358] ;  /* 0x00006b00ff0877ac */ /* 0x000ea20008000a00 */
[----:B------:R-:W3:Y:S01]  /*0050*/  S2R R0, SR_TID.X ;  /* 0x0000000000007919 */ /* 0x000ee20000002100 */
[----:B------:R-:W-:-:S04]  /*0060*/  UIADD3 UR5, UPT, UPT, UR4, 0x12c0, URZ ;  /* 0x000012c004057890 */ /* 0x000fc8000fffe0ff */
[----:B------:R-:W4:Y:S08]  /*0070*/  LDC.64 R18, c[0x0][0x388] ;  /* 0x0000e200ff127b82 */ /* 0x000f300000000a00 */
[----:B------:R-:W5:Y:S01]  /*0080*/  LDC.64 R16, c[0x0][0x380] ;  /* 0x0000e000ff107b82 */ /* 0x000f620000000a00 */
[----:B-1----:R-:W-:Y:S02]  /*0090*/  ULEA UR4, UR6, UR4, 0x18 ;  /* 0x0000000406047291 */ /* 0x002fe4000f8ec0ff */
[----:B------:R-:W-:Y:S01]  /*00a0*/  ULEA UR5, UR6, UR5, 0x18 ;  /* 0x0000000506057291 */ /* 0x000fe2000f8ec0ff */
[----:B0-----:R-:W-:-:S02]  /*00b0*/  IMAD.SHL.U32 R3, R3, 0x2, RZ ;  /* 0x0000000203037824 */ /* 0x001fc400078e00ff */
[C---:B---3--:R-:W-:Y:S01]  /*00c0*/  IMAD.SHL.U32 R5, R0.reuse, 0x2, RZ ;  /* 0x0000000200057824 */ /* 0x048fe200078e00ff */
[C---:B------:R-:W-:Y:S01]  /*00d0*/  LEA R2, R0.reuse, UR4, 0x3 ;  /* 0x0000000400027c11 */ /* 0x040fe2000f8e18ff */
[----:B----4-:R-:W-:Y:S01]  /*00e0*/  IMAD.WIDE R18, R3, 0x8, R18 ;  /* 0x0000000803127825 */ /* 0x010fe200078e0212 */
[----:B------:R-:W-:-:S03]  /*00f0*/  LEA R3, R0, UR5, 0x4 ;  /* 0x0000000500037c11 */ /* 0x000fc6000f8e20ff */
[----:B--2--5:R-:W-:-:S07]  /*0100*/  IMAD.WIDE.U32 R16, R5, 0x8, R16 ;  /* 0x0000000805107825 */ /* 0x024fce00078e0010 */
.L_x_10:
[----:B------:R-:W2:Y:S04]  /*0110*/  LDG.E.64 R10, desc[UR8][R18.64+0x8] ;  /* 0x00000808120a7981 */ /* 0x000ea8000c1e1b00 */
[----:B------:R-:W2:Y:S04]  /*0120*/  LDG.E.64 R6, desc[UR8][R16.64+0x8] ;  /* 0x0000080810067981 */ /* 0x000ea8000c1e1b00 */
[----:B------:R-:W3:Y:S04]  /*0130*/  LDG.E.64 R8, desc[UR8][R18.64] ;  /* 0x0000000812087981 */ /* 0x000ee8000c1e1b00 */
[----:B------:R-:W3:Y:S01]  /*0140*/  LDG.E.64 R4, desc[UR8][R16.64] ;  /* 0x0000000810047981 */ /* 0x000ee2000c1e1b00 */
[----:B------:R-:W-:Y:S01]  /*0150*/  BSSY.RECONVERGENT B0, `(.L_x_0) ;  /* 0x0000049000007945 */ /* 0x000fe20003800200 */
[----:B--2---:R-:W-:-:S02]  /*0160*/  DADD R10, R10, -R6 ;  /* 0x000000000a0a7229 */ /* 0x004fc40000000806 */
[----:B---3--:R-:W-:-:S06]  /*0170*/  DADD R8, R8, -R4 ;  /* 0x0000000008087229 */ /* 0x008fcc0000000804 */
[----:B------:R-:W-:-:S08]  /*0180*/  DMUL R10, R10, R10 ;  /* 0x0000000a0a0a7228 */ /* 0x000fd00000000000 */
[----:B------:R-:W-:-:S08]  /*0190*/  DFMA R8, R8, R8, R10 ;  /* 0x000000080808722b */ /* 0x000fd0000000000a */
[----:B------:R-:W-:-:S14]  /*01a0*/  DSETP.GT.AND P0, PT, R8, 1, PT ;  /* 0x3ff000000800742a */ /* 0x000fdc0003f04000 */
[----:B0-----:R0:W-:Y:S04]  /*01b0*/  @P0 STS.64 [R2], RZ ;  /* 0x000000ff02000388 */ /* 0x0011e80000000a00 */
[----:B------:R0:W-:Y:S01]  /*01c0*/  @P0 STS.128 [R3], RZ ;  /* 0x000000ff03000388 */ /* 0x0001e20000000c00 */
[----:B------:R-:W-:Y:S05]  /*01d0*/  @P0 BRA `(.L_x_1) ;  /* 0x0000000400000947 */ /* 0x000fea0003800000 */
[----:B------:R-:W-:Y:S01]  /*01e0*/  DMUL R8, R8, -0.5 ;  /* 0xbfe0000008087828 */ /* 0x000fe20000000000 */
[----:B------:R-:W-:Y:S01]  /*01f0*/  IMAD.MOV.U32 R10, RZ, RZ, 0x652b82fe ;  /* 0x652b82feff0a7424 */ /* 0x000fe200078e00ff */
[----:B------:R-:W-:Y:S01]  /*0200*/  UMOV UR6, 0xfefa39ef ;  /* 0xfefa39ef00067882 */ /* 0x000fe20000000000 */
[----:B------:R-:W-:Y:S01]  /*0210*/  IMAD.MOV.U32 R11, RZ, RZ, 0x3ff71547 ;  /* 0x3ff71547ff0b7424 */ /* 0x000fe200078e00ff */
[----:B------:R-:W-:Y:S01]  /*0220*/  UMOV UR7, 0x3fe62e42 ;  /* 0x3fe62e4200077882 */ /* 0x000fe20000000000 */
[----:B------:R-:W-:Y:S04]  /*0230*/  BSSY.RECONVERGENT B1, `(.L_x_2) ;  /* 0x0000036000017945 */ /* 0x000fe80003800200 */
[----:B------:R-:W-:Y:S01]  /*0240*/  DFMA R10, R8, R10, 6.75539944105574400000e+15 ;  /* 0x43380000080a742b */ /* 0x000fe2000000000a */
[----:B------:R-:W-:-:S07]  /*0250*/  FSETP.GEU.AND P0, PT, |R9|, 4.1917929649353027344, PT ;  /* 0x4086232b0900780b */ /* 0x000fce0003f0e200 */
[----:B------:R-:W-:-:S08]  /*0260*/  DADD R12, R10, -6.75539944105574400000e+15 ;  /* 0xc33800000a0c7429 */ /* 0x000fd00000000000 */
[----:B------:R-:W-:Y:S01]  /*0270*/  DFMA R14, R12, -UR6, R8 ;  /* 0x800000060c0e7c2b */ /* 0x000fe20008000008 */
[----:B------:R-:W-:Y:S01]  /*0280*/  UMOV UR6, 0x3b39803f ;  /* 0x3b39803f00067882 */ /* 0x000fe20000000000 */
[----:B------:R-:W-:-:S06]  /*0290*/  UMOV UR7, 0x3c7abc9e ;  /* 0x3c7abc9e00077882 */ /* 0x000fcc0000000000 */
[----:B------:R-:W-:Y:S01]  /*02a0*/  DFMA R12, R12, -UR6, R14 ;  /* 0x800000060c0c7c2b */ /* 0x000fe2000800000e */
[----:B------:R-:W-:Y:S01]  /*02b0*/  UMOV UR6, 0x69ce2bdf ;  /* 0x69ce2bdf00067882 */ /* 0x000fe20000000000 */
[----:B------:R-:W-:Y:S01]  /*02c0*/  IMAD.MOV.U32 R14, RZ, RZ, -0x35dec16 ;  /* 0xfca213eaff0e7424 */ /* 0x000fe200078e00ff */
[----:B------:R-:W-:Y:S01]  /*02d0*/  UMOV UR7, 0x3e5ade15 ;  /* 0x3e5ade1500077882 */ /* 0x000fe20000000000 */
[----:B------:R-:W-:-:S06]  /*02e0*/  IMAD.MOV.U32 R15, RZ, RZ, 0x3e928af3 ;  /* 0x3e928af3ff0f7424 */ /* 0x000fcc00078e00ff */
[----:B------:R-:W-:Y:S01]  /*02f0*/  DFMA R14, R12, UR6, R14 ;  /* 0x000000060c0e7c2b */ /* 0x000fe2000800000e */
[----:B------:R-:W-:Y:S01]  /*0300*/  UMOV UR6, 0x62401315 ;  /* 0x6240131500067882 */ /* 0x000fe20000000000 */
[----:B------:R-:W-:-:S06]  /*0310*/  UMOV UR7, 0x3ec71dee ;  /* 0x3ec71dee00077882 */ /* 0x000fcc0000000000 */
[----:B------:R-:W-:Y:S01]  /*0320*/  DFMA R14, R12, R14, UR6 ;  /* 0x000000060c0e7e2b */ /* 0x000fe2000800000e */
        /* <DEDUP_REMOVED lines=20> */
[----:B------:R-:W-:-:S08]  /*0470*/  DFMA R14, R12, R14, UR6 ;  /* 0x000000060c0e7e2b */ /* 0x000fd0000800000e */
[----:B------:R-:W-:-:S08]  /*0480*/  DFMA R14, R12, R14, 1 ;  /* 0x3ff000000c0e742b */ /* 0x000fd0000000000e */
[----:B------:R-:W-:-:S10]  /*0490*/  DFMA R14, R12, R14, 1 ;  /* 0x3ff000000c0e742b */ /* 0x000fd4000000000e */
[----:B------:R-:W-:Y:S02]  /*04a0*/  IMAD R13, R10, 0x100000, R15 ;  /* 0x001000000a0d7824 */ /* 0x000fe400078e020f */
[----:B------:R-:W-:Y:S01]  /*04b0*/  IMAD.MOV.U32 R12, RZ, RZ, R14 ;  /* 0x000000ffff0c7224 */ /* 0x000fe200078e000e */
[----:B------:R-:W-:Y:S06]  /*04c0*/  @!P0 BRA `(.L_x_3) ;  /* 0x0000000000308947 */ /* 0x000fec0003800000 */
[----:B------:R-:W-:Y:S01]  /*04d0*/  FSETP.GEU.AND P1, PT, |R9|, 4.2275390625, PT ;  /* 0x408748000900780b */ /* 0x000fe20003f2e200 */
[C---:B------:R-:W-:Y:S02]  /*04e0*/  DADD R12, R8.reuse, +INF ;  /* 0x7ff00000080c7429 */ /* 0x040fe40000000000 */
[----:B------:R-:W-:-:S08]  /*04f0*/  DSETP.GEU.AND P0, PT, R8, RZ, PT ;  /* 0x000000ff0800722a */ /* 0x000fd00003f0e000 */
[----:B------:R-:W-:Y:S02]  /*0500*/  FSEL R12, R12, RZ, P0 ;  /* 0x000000ff0c0c7208 */ /* 0x000fe40000000000 */
[----:B------:R-:W-:Y:S02]  /*0510*/  @!P1 LEA.HI R11, R10, R10, RZ, 0x1 ;  /* 0x0000000a0a0b9211 */ /* 0x000fe400078f08ff */
[----:B------:R-:W-:Y:S02]  /*0520*/  FSEL R13, R13, RZ, P0 ;  /* 0x000000ff0d0d7208 */ /* 0x000fe40000000000 */
[----:B------:R-:W-:-:S05]  /*0530*/  @!P1 SHF.R.S32.HI R11, RZ, 0x1, R11 ;  /* 0x00000001ff0b9819 */ /* 0x000fca000001140b */
[----:B------:R-:W-:Y:S02]  /*0540*/  @!P1 IMAD.IADD R8, R10, 0x1, -R11 ;  /* 0x000000010a089824 */ /* 0x000fe400078e0a0b */
[----:B------:R-:W-:-:S03]  /*0550*/  @!P1 IMAD R15, R11, 0x100000, R15 ;  /* 0x001000000b0f9824 */ /* 0x000fc600078e020f */
[----:B------:R-:W-:Y:S01]  /*0560*/  @!P1 LEA R9, R8, 0x3ff00000, 0x14 ;  /* 0x3ff0000008099811 */ /* 0x000fe200078ea0ff */
[----:B------:R-:W-:-:S06]  /*0570*/  @!P1 IMAD.MOV.U32 R8, RZ, RZ, RZ ;  /* 0x000000ffff089224 */ /* 0x000fcc00078e00ff */
[----:B------:R-:W-:-:S11]  /*0580*/  @!P1 DMUL R12, R14, R8 ;  /* 0x000000080e0c9228 */ /* 0x000fd60000000000 */
.L_x_3:
[----:B------:R-:W-:Y:S05]  /*0590*/  BSYNC.RECONVERGENT B1 ;  /* 0x0000000000017941 */ /* 0x000fea0003800200 */
.L_x_2:
[-C--:B------:R-:W-:Y:S01]  /*05a0*/  DMUL R4, R4, R12.reuse ;  /* 0x0000000c04047228 */ /* 0x080fe20000000000 */
[----:B------:R1:W-:Y:S01]  /*05b0*/  STS.64 [R2], R12 ;  /* 0x0000000c02007388 */ /* 0x0003e20000000a00 */
[----:B------:R-:W-:-:S07]  /*05c0*/  DMUL R6, R6, R12 ;  /* 0x0000000c06067228 */ /* 0x000fce0000000000 */
[----:B------:R1:W-:Y:S04]  /*05d0*/  STS.128 [R3], R4 ;  /* 0x0000000403007388 */ /* 0x0003e80000000c00 */
.L_x_1:
[----:B------:R-:W-:Y:S05]  /*05e0*/  BSYNC.RECONVERGENT B0 ;  /* 0x0000000000007941 */ /* 0x000fea0003800200 */
.L_x_0:
[----:B------:R-:W-:Y:S01]  /*05f0*/  BAR.SYNC.DEFER_BLOCKING 0x0 ;  /* 0x0000000000007b1d */ /* 0x000fe20000010000 */
[----:B------:R-:W-:-:S05]  /*0600*/  ISETP.NE.AND P0, PT, R0, RZ, PT ;  /* 0x000000ff0000720c */ /* 0x000fca0003f05270 */
[----:B------:R-:W-:Y:S08]  /*0610*/  BSSY.RECONVERGENT B0, `(.L_x_4) ;  /* 0x0000155000007945 */ /* 0x000ff00003800200 */
[----:B------:R-:W-:Y:S05]  /*0620*/  @P0 BRA `(.L_x_5) ;  /* 0x00000014004c0947 */ /* 0x000fea0003800000 */
[----:B------:R-:W2:Y:S01]  /*0630*/  S2UR UR6, SR_CgaCtaId ;  /* 0x00000000000679c3 */ /* 0x000ea20000008800 */
[----:B------:R-:W-:Y:S02]  /*0640*/  UMOV UR4, 0x400 ;  /* 0x0000040000047882 */ /* 0x000fe40000000000 */
[----:B--2---:R-:W-:-:S09]  /*0650*/  ULEA UR4, UR6, UR4, 0x18 ;  /* 0x0000000406047291 */ /* 0x004fd2000f8ec0ff */
[----:B-1----:R-:W1:Y:S04]  /*0660*/  LDS.128 R4, [UR4] ;  /* 0x00000004ff047984 */ /* 0x002e680008000c00 */
[----:B------:R-:W2:Y:S04]  /*0670*/  LDS.128 R12, [UR4+0x10] ;  /* 0x00001004ff0c7984 */ /* 0x000ea80008000c00 */
[----:B------:R-:W3:Y:S04]  /*0680*/  LDS.128 R8, [UR4+0x20] ;  /* 0x00002004ff087984 */ /* 0x000ee80008000c00 */
[----:B------:R-:W-:Y:S01]  /*0690*/  STS [UR4+0x3840], RZ ;  /* 0x003840ffff007988 */ /* 0x000fe20008000804 */
[----:B-1----:R-:W-:-:S08]  /*06a0*/  DADD R4, RZ, R4 ;  /* 0x00000000ff047229 */ /* 0x002fd00000000004 */
[----:B------:R-:W-:Y:S02]  /*06b0*/  DADD R20, R4, R6 ;  /* 0x0000000004147229 */ /* 0x000fe40000000006 */
[----:B------:R-:W1:Y:S06]  /*06c0*/  LDS.128 R4, [UR4+0x30] ;  /* 0x00003004ff047984 */ /* 0x000e6c0008000c00 */
[----:B--2---:R-:W-:-:S08]  /*06d0*/  DADD R12, R20, R12 ;  /* 0x00000000140c7229 */ /* 0x004fd0000000000c */
[----:B------:R-:W-:Y:S02]  /*06e0*/  DADD R20, R12, R14 ;  /* 0x000000000c147229 */ /* 0x000fe4000000000e */
[----:B------:R-:W2:Y:S06]  /*06f0*/  LDS.128 R12, [UR4+0x40] ;  /* 0x00004004ff0c7984 */ /* 0x000eac0008000c00 */
[----:B---3--:R-:W-:-:S08]  /*0700*/  DADD R8, R20, R8 ;  /* 0x0000000014087229 */ /* 0x008fd00000000008 */
[----:B------:R-:W-:Y:S02]  /*0710*/  DADD R20, R8, R10 ;  /* 0x0000000008147229 */ /* 0x000fe4000000000a */
[----:B------:R-:W3:Y:S06]  /*0720*/  LDS.128 R8, [UR4+0x50] ;  /* 0x00005004ff087984 */ /* 0x000eec0008000c00 */
[----:B-1----:R-:W-:-:S08]  /*0730*/  DADD R4, R20, R4 ;  /* 0x0000000014047229 */ /* 0x002fd00000000004 */
        /* <DEDUP_REMOVED lines=17> */
[----:B-1----:R-:W-:Y:S01]  /*0850*/  DADD R4, R20, R4 ;  /* 0x0000000014047229 */ /* 0x002fe20000000004 */
[----:B------:R-:W-:-:S07]  /*0860*/  IMAD.MOV.U32 R20, RZ, RZ, 0xe0 ;  /* 0x000000e0ff147424 */ /* 0x000fce00078e00ff */
[----:B------:R-:W-:-:S08]  /*0870*/  DADD R4, R4, R6 ;  /* 0x0000000004047229 */ /* 0x000fd00000000006 */
[----:B--2---:R-:W-:-:S08]  /*0880*/  DADD R4, R4, R12 ;  /* 0x0000000004047229 */ /* 0x004fd0000000000c */
[----:B------:R-:W-:-:S08]  /*0890*/  DADD R4, R4, R14 ;  /* 0x0000000004047229 */ /* 0x000fd0000000000e */
[----:B---3--:R-:W-:-:S08]  /*08a0*/  DADD R4, R4, R8 ;  /* 0x0000000004047229 */ /* 0x008fd00000000008 */
[----:B------:R-:W-:-:S11]  /*08b0*/  DADD R22, R4, R10 ;  /* 0x0000000004167229 */ /* 0x000fd6000000000a */
.L_x_6:
[----:B------:R-:W1:Y:S04]  /*08c0*/  LDS.128 R4, [R20+UR4+-0x20] ;  /* 0xffffe00414047984 */ /* 0x000e680008000c00 */
[----:B------:R-:W2:Y:S04]  /*08d0*/  LDS.128 R12, [R20+UR4+-0x10] ;  /* 0xfffff004140c7984 */ /* 0x000ea80008000c00 */
[----:B------:R-:W3:Y:S01]  /*08e0*/  LDS.128 R8, [R20+UR4] ;  /* 0x0000000414087984 */ /* 0x000ee20008000c00 */
[----:B-1----:R-:W-:-:S08]  /*08f0*/  DADD R4, R4, R22 ;  /* 0x0000000004047229 */ /* 0x002fd00000000016 */
[----:B------:R-:W-:Y:S02]  /*0900*/  DADD R22, R4, R6 ;  /* 0x0000000004167229 */ /* 0x000fe40000000006 */
[----:B------:R-:W1:Y:S06]  /*0910*/  LDS.128 R4, [R20+UR4+0x10] ;  /* 0x0000100414047984 */ /* 0x000e6c0008000c00 */
[----:B--2---:R-:W-:-:S08]  /*0920*/  DADD R12, R22, R12 ;  /* 0x00000000160c7229 */ /* 0x004fd0000000000c */
[----:B------:R-:W-:Y:S02]  /*0930*/  DADD R22, R12, R14 ;  /* 0x000000000c167229 */ /* 0x000fe4000000000e */
[----:B------:R-:W2:Y:S06]  /*0940*/  LDS.128 R12, [R20+UR4+0x20] ;  /* 0x00002004140c7984 */ /* 0x000eac0008000c00 */
[----:B---3--:R-:W-:-:S08]  /*0950*/  DADD R8, R22, R8 ;  /* 0x0000000016087229 */ /* 0x008fd00000000008 */
[----:B------:R-:W-:Y:S02]  /*0960*/  DADD R22, R8, R10 ;  /* 0x0000000008167229 */ /* 0x000fe4000000000a */
[----:B------:R-:W3:Y:S06]  /*0970*/  LDS.128 R8, [R20+UR4+0x30] ;  /* 0x0000300414087984 */ /* 0x000eec0008000c00 */
        /* <DEDUP_REMOVED lines=89> */
[----:B------:R3:W4:Y:S06]  /*0f10*/  LDS.128 R8, [R20+UR4+0x210] ;  /* 0x0002100414087984 */ /* 0x00072c0008000c00 */
[----:B-1----:R-:W-:Y:S01]  /*0f20*/  DADD R4, R22, R4 ;  /* 0x0000000016047229 */ /* 0x002fe20000000004 */
[----:B---3--:R-:W-:-:S05]  /*0f30*/  VIADD R20, R20, 0x240 ;  /* 0x0000024014147836 */ /* 0x008fca0000000000 */
[----:B------:R-:W-:Y:S02]  /*0f40*/  ISETP.NE.AND P0, PT, R20, 0x12e0, PT ;  /* 0x000012e01400780c */ /* 0x000fe40003f05270 */
[----:B------:R-:W-:-:S08]  /*0f50*/  DADD R4, R4, R6 ;  /* 0x0000000004047229 */ /* 0x000fd00000000006 */
[----:B--2---:R-:W-:-:S08]  /*0f60*/  DADD R4, R4, R12 ;  /* 0x0000000004047229 */ /* 0x004fd0000000000c */
[----:B------:R-:W-:-:S08]  /*0f70*/  DADD R4, R4, R14 ;  /* 0x0000000004047229 */ /* 0x000fd0000000000e */
[----:B----4-:R-:W-:-:S08]  /*0f80*/  DADD R4, R4, R8 ;  /* 0x0000000004047229 */ /* 0x010fd00000000008 */
[----:B------:R-:W-:Y:S01]  /*0f90*/  DADD R22, R4, R10 ;  /* 0x0000000004167229 */ /* 0x000fe2000000000a */
[----:B------:R-:W-:Y:S10]  /*0fa0*/  @P0 BRA `(.L_x_6) ;  /* 0xfffffff800440947 */ /* 0x000ff4000383ffff */
[----:B------:R-:W-:-:S14]  /*0fb0*/  DSETP.NEU.AND P0, PT, R22, RZ, PT ;  /* 0x000000ff1600722a */ /* 0x000fdc0003f0d000 */
[----:B------:R-:W-:Y:S05]  /*0fc0*/  @!P0 EXIT ;  /* 0x000000000000894d */ /* 0x000fea0003800000 */
[----:B------:R-:W-:Y:S02]  /*0fd0*/  CS2R R20, SRZ ;  /* 0x0000000000147805 */ /* 0x000fe4000001ff00 */
[----:B------:R-:W-:Y:S01]  /*0fe0*/  CS2R R24, SRZ ;  /* 0x0000000000187805 */ /* 0x000fe2000001ff00 */
[----:B------:R-:W-:-:S06]  /*0ff0*/  UMOV UR4, URZ ;  /* 0x000000ff00047c82 */ /* 0x000fcc0008000000 */
.L_x_7:
[----:B------:R-:W-:Y:S02]  /*1000*/  ULEA UR6, UR4, UR5, 0x3 ;  /* 0x0000000504067291 */ /* 0x000fe4000f8e18ff */
[----:B------:R-:W-:-:S04]  /*1010*/  UIADD3 UR4, UPT, UPT, UR4, 0x50, URZ ;  /* 0x0000005004047890 */ /* 0x000fc8000fffe0ff */
[----:B------:R-:W-:-:S03]  /*1020*/  UISETP.GE.U32.AND UP0, UPT, UR4, 0x4b0, UPT ;  /* 0x000004b00400788c */ /* 0x000fc6000bf06070 */
[----:B------:R-:W1:Y:S04]  /*1030*/  LDS.128 R12, [UR6] ;  /* 0x00000006ff0c7984 */ /* 0x000e680008000c00 */
[----:B------:R-:W2:Y:S04]  /*1040*/  LDS.128 R8, [UR6+0x10] ;  /* 0x00001006ff087984 */ /* 0x000ea80008000c00 */
[----:B------:R-:W3:Y:S01]  /*1050*/  LDS.128 R4, [UR6+0x20] ;  /* 0x00002006ff047984 */ /* 0x000ee20008000c00 */
[----:B-1----:R-:W-:Y:S02]  /*1060*/  DADD R24, R12, R24 ;  /* 0x000000000c187229 */ /* 0x002fe40000000018 */
[----:B------:R-:W-:Y:S01]  /*1070*/  DADD R26, R20, R14 ;  /* 0x00000000141a7229 */ /* 0x000fe2000000000e */
[----:B------:R-:W1:Y:S05]  /*1080*/  LDS.128 R12, [UR6+0x30] ;  /* 0x00003006ff0c7984 */ /* 0x000e6a0008000c00 */
[----:B--2---:R-:W-:-:S02]  /*1090*/  DADD R20, R24, R8 ;  /* 0x0000000018147229 */ /* 0x004fc40000000008 */
[----:B------:R-:W-:Y:S01]  /*10a0*/  DADD R24, R26, R10 ;  /* 0x000000001a187229 */ /* 0x000fe2000000000a */
[----:B------:R-:W2:Y:S05]  /*10b0*/  LDS.128 R8, [UR6+0x40] ;  /* 0x00004006ff087984 */ /* 0x000eaa0008000c00 */
[----:B---3--:R-:W-:Y:S02]  /*10c0*/  DADD R20, R20, R4 ;  /* 0x0000000014147229 */ /* 0x008fe40000000004 */
[----:B------:R-:W-:Y:S01]  /*10d0*/  DADD R24, R24, R6 ;  /* 0x0000000018187229 */ /* 0x000fe20000000006 */
[----:B------:R-:W3:Y:S05]  /*10e0*/  LDS.128 R4, [UR6+0x50] ;  /* 0x00005006ff047984 */ /* 0x000eea0008000c00 */
[----:B-1----:R-:W-:-:S02]  /*10f0*/  DADD R20, R20, R12 ;  /* 0x0000000014147229 */ /* 0x002fc4000000000c */
[----:B------:R-:W-:Y:S01]  /*1100*/  DADD R24, R24, R14 ;  /* 0x0000000018187229 */ /* 0x000fe2000000000e */
[----:B------:R-:W1:Y:S05]  /*1110*/  LDS.128 R12, [UR6+0x60] ;  /* 0x00006006ff0c7984 */ /* 0x000e6a0008000c00 */
[----:B--2---:R-:W-:Y:S02]  /*1120*/  DADD R20, R20, R8 ;  /* 0x0000000014147229 */ /* 0x004fe40000000008 */
[----:B------:R-:W-:Y:S01]  /*1130*/  DADD R24, R24, R10 ;  /* 0x0000000018187229 */ /* 0x000fe2000000000a */
[----:B------:R-:W2:Y:S05]  /*1140*/  LDS.128 R8, [UR6+0x70] ;  /* 0x00007006ff087984 */ /* 0x000eaa0008000c00 */
[----:B---3--:R-:W-:-:S02]  /*1150*/  DADD R20, R20, R4 ;  /* 0x0000000014147229 */ /* 0x008fc40000000004 */
[----:B------:R-:W-:Y:S01]  /*1160*/  DADD R24, R24, R6 ;  /* 0x0000000018187229 */ /* 0x000fe20000000006 */
[----:B------:R-:W3:Y:S05]  /*1170*/  LDS.128 R4, [UR6+0x80] ;  /* 0x00008006ff047984 */ /* 0x000eea0008000c00 */
        /* <DEDUP_REMOVED lines=94> */
[----:B------:R-:W-:-:S06]  /*1760*/  DADD R10, R24, R10 ;  /* 0x00000000180a7229 */ /* 0x000fcc000000000a */
[----:B---3--:R-:W-:Y:S02]  /*1770*/  DADD R4, R8, R4 ;  /* 0x0000000008047229 */ /* 0x008fe40000000004 */
[----:B------:R-:W-:-:S06]  /*1780*/  DADD R6, R10, R6 ;  /* 0x000000000a067229 */ /* 0x000fcc0000000006 */
[----:B-1----:R-:W-:Y:S02]  /*1790*/  DADD R24, R4, R12 ;  /* 0x0000000004187229 */ /* 0x002fe4000000000c */
[----:B------:R-:W-:Y:S01]  /*17a0*/  DADD R20, R6, R14 ;  /* 0x0000000006147229 */ /* 0x000fe2000000000e */
[----:B------:R-:W-:Y:S10]  /*17b0*/  BRA.U !UP0, `(.L_x_7) ;  /* 0xfffffff908107547 */ /* 0x000ff4000b83ffff */
[----:B------:R-:W1:Y:S01]  /*17c0*/  MUFU.RCP64H R5, R23 ;  /* 0x0000001700057308 */ /* 0x000e620000001800 */
[----:B------:R-:W-:Y:S01]  /*17d0*/  IMAD.MOV.U32 R4, RZ, RZ, 0x1 ;  /* 0x00000001ff047424 */ /* 0x000fe200078e00ff */
[----:B------:R-:W-:-:S05]  /*17e0*/  FSETP.GEU.AND P1, PT, |R25|, 6.5827683646048100446e-37, PT ;  /* 0x036000001900780b */ /* 0x000fca0003f2e200 */
[----:B-1----:R-:W-:-:S08]  /*17f0*/  DFMA R6, -R22, R4, 1 ;  /* 0x3ff000001606742b */ /* 0x002fd00000000104 */
[----:B------:R-:W-:-:S08]  /*1800*/  DFMA R6, R6, R6, R6 ;  /* 0x000000060606722b */ /* 0x000fd00000000006 */
[----:B------:R-:W-:-:S08]  /*1810*/  DFMA R6, R4, R6, R4 ;  /* 0x000000060406722b */ /* 0x000fd00000000004 */
[----:B------:R-:W-:-:S08]  /*1820*/  DFMA R4, -R22, R6, 1 ;  /* 0x3ff000001604742b */ /* 0x000fd00000000106 */
[----:B------:R-:W-:-:S08]  /*1830*/  DFMA R4, R6, R4, R6 ;  /* 0x000000040604722b */ /* 0x000fd00000000006 */
[----:B------:R-:W-:-:S08]  /*1840*/  DMUL R8, R24, R4 ;  /* 0x0000000418087228 */ /* 0x000fd00000000000 */
[----:B------:R-:W-:-:S08]  /*1850*/  DFMA R6, -R22, R8, R24 ;  /* 0x000000081606722b */ /* 0x000fd00000000118 */
[----:B------:R-:W-:-:S10]  /*1860*/  DFMA R8, R4, R6, R8 ;  /* 0x000000060408722b */ /* 0x000fd40000000008 */
[----:B------:R-:W-:-:S05]  /*1870*/  FFMA R4, RZ, R23, R9 ;  /* 0x00000017ff047223 */ /* 0x000fca0000000009 */
[----:B------:R-:W-:-:S13]  /*1880*/  FSETP.GT.AND P0, PT, |R4|, 1.469367938527859385e-39, PT ;  /* 0x001000000400780b */ /* 0x000fda0003f04200 */
[----:B------:R-:W-:Y:S05]  /*1890*/  @P0 BRA P1, `(.L_x_8) ;  /* 0x0000000000200947 */ /* 0x000fea0000800000 */
[----:B------:R-:W-:Y:S01]  /*18a0*/  IMAD.MOV.U32 R6, RZ, RZ, R24 ;  /* 0x000000ffff067224 */ /* 0x000fe200078e0018 */
[----:B------:R-:W-:Y:S01]  /*18b0*/  MOV R26, 0x1900 ;  /* 0x00001900001a7802 */ /* 0x000fe20000000f00 */
[----:B------:R-:W-:Y:S02]  /*18c0*/  IMAD.MOV.U32 R7, RZ, RZ, R25 ;  /* 0x000000ffff077224 */ /* 0x000fe400078e0019 */
[----:B------:R-:W-:Y:S02]  /*18d0*/  IMAD.MOV.U32 R8, RZ, RZ, R22 ;  /* 0x000000ffff087224 */ /* 0x000fe400078e0016 */
[----:B------:R-:W-:-:S07]  /*18e0*/  IMAD.MOV.U32 R9, RZ, RZ, R23 ;  /* 0x000000ffff097224 */ /* 0x000fce00078e0017 */
[----:B0-----:R-:W-:Y:S05]  /*18f0*/  CALL.REL.NOINC `($__internal_0_$__cuda_sm20_div_rn_f64_full) ;  /* 0x0000000000bc7944 */ /* 0x001fea0003c00000 */
[----:B------:R-:W-:Y:S02]  /*1900*/  IMAD.MOV.U32 R8, RZ, RZ, R6 ;  /* 0x000000ffff087224 */ /* 0x000fe400078e0006 */
[----:B------:R-:W-:-:S07]  /*1910*/  IMAD.MOV.U32 R9, RZ, RZ, R7 ;  /* 0x000000ffff097224 */ /* 0x000fce00078e0007 */
.L_x_8:
[----:B------:R-:W2:Y:S01]  /*1920*/  LDG.E.64 R4, desc[UR8][R18.64] ;  /* 0x0000000812047981 */ /* 0x000ea2000c1e1b00 */
[----:B------:R-:W1:Y:S01]  /*1930*/  MUFU.RCP64H R7, R23 ;  /* 0x0000001700077308 */ /* 0x000e620000001800 */
[----:B------:R-:W-:Y:S01]  /*1940*/  IMAD.MOV.U32 R6, RZ, RZ, 0x1 ;  /* 0x00000001ff067424 */ /* 0x000fe200078e00ff */
[----:B------:R-:W-:Y:S01]  /*1950*/  FSETP.GEU.AND P1, PT, |R21|, 6.5827683646048100446e-37, PT ;  /* 0x036000001500780b */ /* 0x000fe20003f2e200 */
[----:B------:R3:W-:Y:S04]  /*1960*/  STG.E.64 desc[UR8][R18.64], R8 ;  /* 0x0000000812007986 */ /* 0x0007e8000c101b08 */
        /* <DEDUP_REMOVED lines=9> */
[----:B------:R-:W-:Y:S01]  /*1a00*/  FSETP.GT.AND P0, PT, |R10|, 1.469367938527859385e-39, PT ;  /* 0x001000000a00780b */ /* 0x000fe20003f04200 */
[----:B--2---:R-:W-:-:S12]  /*1a10*/  DADD R4, -R4, R8 ;  /* 0x0000000004047229 */ /* 0x004fd80000000108 */
[----:B---3--:R-:W-:Y:S05]  /*1a20*/  @P0 BRA P1, `(.L_x_9) ;  /* 0x0000000000180947 */ /* 0x008fea0000800000 */
[----:B------:R-:W-:Y:S01]  /*1a30*/  IMAD.MOV.U32 R6, RZ, RZ, R20 ;  /* 0x000000ffff067224 */ /* 0x000fe200078e0014 */
[----:B------:R-:W-:Y:S01]  /*1a40*/  MOV R26, 0x1a90 ;  /* 0x00001a90001a7802 */ /* 0x000fe20000000f00 */
[----:B------:R-:W-:Y:S02]  /*1a50*/  IMAD.MOV.U32 R7, RZ, RZ, R21 ;  /* 0x000000ffff077224 */ /* 0x000fe400078e0015 */
[----:B------:R-:W-:Y:S02]  /*1a60*/  IMAD.MOV.U32 R8, RZ, RZ, R22 ;  /* 0x000000ffff087224 */ /* 0x000fe400078e0016 */
[----:B------:R-:W-:-:S07]  /*1a70*/  IMAD.MOV.U32 R9, RZ, RZ, R23 ;  /* 0x000000ffff097224 */ /* 0x000fce00078e0017 */
[----:B0-----:R-:W-:Y:S05]  /*1a80*/  CALL.REL.NOINC `($__internal_0_$__cuda_sm20_div_rn_f64_full) ;  /* 0x0000000000587944 */ /* 0x001fea0003c00000 */
.L_x_9:
[----:B------:R-:W2:Y:S01]  /*1a90*/  LDG.E.64 R8, desc[UR8][R18.64+0x8] ;  /* 0x0000080812087981 */ /* 0x000ea2000c1e1b00 */
[----:B------:R-:W1:Y:S01]  /*1aa0*/  S2UR UR6, SR_CgaCtaId ;  /* 0x00000000000679c3 */ /* 0x000e620000008800 */
[----:B------:R-:W-:Y:S01]  /*1ab0*/  UMOV UR10, 0xe826d695 ;  /* 0xe826d695000a7882 */ /* 0x000fe20000000000 */
[----:B------:R-:W-:Y:S01]  /*1ac0*/  UMOV UR11, 0x3e112e0b ;  /* 0x3e112e0b000b7882 */ /* 0x000fe20000000000 */
[----:B------:R-:W-:Y:S01]  /*1ad0*/  UMOV UR4, 0x400 ;  /* 0x0000040000047882 */ /* 0x000fe20000000000 */
[----:B------:R3:W-:Y:S01]  /*1ae0*/  STG.E.64 desc[UR8][R18.64+0x8], R6 ;  /* 0x0000080612007986 */ /* 0x0007e2000c101b08 */
[----:B-1----:R-:W-:Y:S01]  /*1af0*/  ULEA UR4, UR6, UR4, 0x18 ;  /* 0x0000000406047291 */ /* 0x002fe2000f8ec0ff */
[----:B--2---:R-:W-:-:S08]  /*1b00*/  DADD R8, -R8, R6 ;  /* 0x0000000008087229 */ /* 0x004fd00000000106 */
[----:B------:R-:W-:-:S08]  /*1b10*/  DMUL R8, R8, R8 ;  /* 0x0000000808087228 */ /* 0x000fd00000000000 */
[----:B------:R-:W-:-:S08]  /*1b20*/  DFMA R8, R4, R4, R8 ;  /* 0x000000040408722b */ /* 0x000fd00000000008 */
[----:B------:R-:W-:-:S06]  /*1b30*/  DSETP.GEU.AND P0, PT, R8, UR10, PT ;  /* 0x0000000a08007e2a */ /* 0x000fcc000bf0e000 */
[----:B------:R-:W-:-:S05]  /*1b40*/  SEL R4, RZ, 0x1, P0 ;  /* 0x00000001ff047807 */ /* 0x000fca0000000000 */
[----:B------:R3:W-:Y:S03]  /*1b50*/  STS [UR4+0x3840], R4 ;  /* 0x00384004ff007988 */ /* 0x0007e60008000804 */
.L_x_5:
[----:B------:R-:W-:Y:S05]  /*1b60*/  BSYNC.RECONVERGENT B0 ;  /* 0x0000000000007941 */ /* 0x000fea0003800200 */
.L_x_4:
[----:B------:R-:W2:Y:S08]  /*1b70*/  S2UR UR6, SR_CgaCtaId ;  /* 0x00000000000679c3 */ /* 0x000eb00000008800 */
[----:B------:R-:W-:Y:S06]  /*1b80*/  BAR.SYNC.DEFER_BLOCKING 0x0 ;  /* 0x0000000000007b1d */ /* 0x000fec0000010000 */
[----:B------:R-:W-:-:S02]  /*1b90*/  UMOV UR4, 0x400 ;  /* 0x0000040000047882 */ /* 0x000fc40000000000 */
[----:B--2---:R-:W-:-:S09]  /*1ba0*/  ULEA UR4, UR6, UR4, 0x18 ;  /* 0x0000000406047291 */ /* 0x004fd2000f8ec0ff */
[----:B-1-3--:R-:W1:Y:S02]  /*1bb0*/  LDS R4, [UR4+0x3840] ;  /* 0x00384004ff047984 */ /* 0x00ae640008000800 */
[----:B-1----:R-:W-:-:S13]  /*1bc0*/  ISETP.NE.AND P0, PT, R4, RZ, PT ;  /* 0x000000ff0400720c */ /* 0x002fda0003f05270 */
[----:B------:R-:W-:Y:S05]  /*1bd0*/  @!P0 BRA `(.L_x_10) ;  /* 0xffffffe4004c8947 */ /* 0x000fea000383ffff */
[----:B------:R-:W-:Y:S05]  /*1be0*/  EXIT ;  /* 0x000000000000794d */ /* 0x000fea0003800000 */
        .weak           $__internal_0_$__cuda_sm20_div_rn_f64_full
        .type           $__internal_0_$__cuda_sm20_div_rn_f64_full,@function
        .size           $__internal_0_$__cuda_sm20_div_rn_f64_full,(.L_x_17 - $__internal_0_$__cuda_sm20_div_rn_f64_full)
$__internal_0_$__cuda_sm20_div_rn_f64_full:
[----:B------:R-:W-:Y:S01]  /*1bf0*/  FSETP.GEU.AND P2, PT, |R7|, 1.469367938527859385e-39, PT ;  /* 0x001000000700780b */ /* 0x000fe20003f4e200 */
[----:B------:R-:W-:Y:S01]  /*1c00*/  IMAD.MOV.U32 R28, RZ, RZ, 0x1ca00000 ;  /* 0x1ca00000ff1c7424 */ /* 0x000fe200078e00ff */
[C---:B------:R-:W-:Y:S01]  /*1c10*/  FSETP.GEU.AND P0, PT, |R9|.reuse, 1.469367938527859385e-39, PT ;  /* 0x001000000900780b */ /* 0x040fe20003f0e200 */
[----:B------:R-:W-:Y:S01]  /*1c20*/  IMAD.MOV.U32 R12, RZ, RZ, 0x1 ;  /* 0x00000001ff0c7424 */ /* 0x000fe200078e00ff */
[----:B------:R-:W-:Y:S01]  /*1c30*/  LOP3.LUT R30, R9, 0x800fffff, RZ, 0xc0, !PT ;  /* 0x800fffff091e7812 */ /* 0x000fe200078ec0ff */
[----:B------:R-:W-:Y:S01]  /*1c40*/  BSSY.RECONVERGENT B1, `(.L_x_11) ;  /* 0x0000052000017945 */ /* 0x000fe20003800200 */
[----:B------:R-:W-:Y:S02]  /*1c50*/  LOP3.LUT R27, R7, 0x7ff00000, RZ, 0xc0, !PT ;  /* 0x7ff00000071b7812 */ /* 0x000fe400078ec0ff */
[----:B------:R-:W-:Y:S01]  /*1c60*/  LOP3.LUT R31, R30, 0x3ff00000, RZ, 0xfc, !PT ;  /* 0x3ff000001e1f7812 */ /* 0x000fe200078efcff */
[----:B------:R-:W-:Y:S01]  /*1c70*/  IMAD.MOV.U32 R30, RZ, RZ, R8 ;  /* 0x000000ffff1e7224 */ /* 0x000fe200078e0008 */
[----:B------:R-:W-:-:S03]  /*1c80*/  LOP3.LUT R29, R9, 0x7ff00000, RZ, 0xc0, !PT ;  /* 0x7ff00000091d7812 */ /* 0x000fc600078ec0ff */
[----:B------:R-:W-:Y:S01]  /*1c90*/  @!P2 LOP3.LUT R10, R9, 0x7ff00000, RZ, 0xc0, !PT ;  /* 0x7ff00000090aa812 */ /* 0x000fe200078ec0ff */
[----:B------:R-:W-:Y:S01]  /*1ca0*/  @!P2 IMAD.MOV.U32 R14, RZ, RZ, RZ ;  /* 0x000000ffff0ea224 */ /* 0x000fe200078e00ff */
[----:B------:R-:W-:Y:S01]  /*1cb0*/  @!P0 DMUL R30, R8, 8.98846567431157953865e+307 ;  /* 0x7fe00000081e8828 */ /* 0x000fe20000000000 */
[C---:B------:R-:W-:Y:S02]  /*1cc0*/  ISETP.GE.U32.AND P1, PT, R27.reuse, R29, PT ;  /* 0x0000001d1b00720c */ /* 0x040fe40003f26070 */
[----:B------:R-:W-:Y:S01]  /*1cd0*/  @!P2 ISETP.GE.U32.AND P3, PT, R27, R10, PT ;  /* 0x0000000a1b00a20c */ /* 0x000fe20003f66070 */
[----:B------:R-:W-:Y:S01]  /*1ce0*/  IMAD.MOV.U32 R10, RZ, RZ, R6 ;  /* 0x000000ffff0a7224 */ /* 0x000fe200078e0006 */
[C---:B------:R-:W-:Y:S01]  /*1cf0*/  SEL R11, R28.reuse, 0x63400000, !P1 ;  /* 0x634000001c0b7807 */ /* 0x040fe20004800000 */
[----:B------:R-:W0:Y:S01]  /*1d00*/  MUFU.RCP64H R13, R31 ;  /* 0x0000001f000d7308 */ /* 0x000e220000001800 */
[----:B------:R-:W-:Y:S02]  /*1d10*/  @!P2 SEL R15, R28, 0x63400000, !P3 ;  /* 0x634000001c0fa807 */ /* 0x000fe40005800000 */
[----:B------:R-:W-:-:S02]  /*1d20*/  LOP3.LUT R11, R11, 0x800fffff, R7, 0xf8, !PT ;  /* 0x800fffff0b0b7812 */ /* 0x000fc400078ef807 */
[----:B------:R-:W-:Y:S02]  /*1d30*/  @!P2 LOP3.LUT R15, R15, 0x80000000, R7, 0xf8, !PT ;  /* 0x800000000f0fa812 */ /* 0x000fe400078ef807 */
[----:B------:R-:W-:Y:S02]  /*1d40*/  @!P0 LOP3.LUT R29, R31, 0x7ff00000, RZ, 0xc0, !PT ;  /* 0x7ff000001f1d8812 */ /* 0x000fe400078ec0ff */
[----:B------:R-:W-:-:S06]  /*1d50*/  @!P2 LOP3.LUT R15, R15, 0x100000, RZ, 0xfc, !PT ;  /* 0x001000000f0fa812 */ /* 0x000fcc00078efcff */
[----:B------:R-:W-:Y:S02]  /*1d60*/  @!P2 DFMA R10, R10, 2, -R14 ;  /* 0x400000000a0aa82b */ /* 0x000fe4000000080e */
[----:B0-----:R-:W-:-:S08]  /*1d70*/  DFMA R14, R12, -R30, 1 ;  /* 0x3ff000000c0e742b */ /* 0x001fd0000000081e */
[----:B------:R-:W-:-:S08]  /*1d80*/  DFMA R14, R14, R14, R14 ;  /* 0x0000000e0e0e722b */ /* 0x000fd0000000000e */
[----:B------:R-:W-:-:S08]  /*1d90*/  DFMA R14, R12, R14, R12 ;  /* 0x0000000e0c0e722b */ /* 0x000fd0000000000c */
[----:B------:R-:W-:-:S08]  /*1da0*/  DFMA R12, R14, -R30, 1 ;  /* 0x3ff000000e0c742b */ /* 0x000fd0000000081e */
[----:B------:R-:W-:-:S08]  /*1db0*/  DFMA R12, R14, R12, R14 ;  /* 0x0000000c0e0c722b */ /* 0x000fd0000000000e */
[----:B------:R-:W-:-:S08]  /*1dc0*/  DMUL R14, R12, R10 ;  /* 0x0000000a0c0e7228 */ /* 0x000fd00000000000 */
[----:B------:R-:W-:-:S08]  /*1dd0*/  DFMA R24, R14, -R30, R10 ;  /* 0x8000001e0e18722b */ /* 0x000fd0000000000a */
[----:B------:R-:W-:Y:S01]  /*1de0*/  DFMA R24, R12, R24, R14 ;  /* 0x000000180c18722b */ /* 0x000fe2000000000e */
[----:B------:R-:W-:Y:S01]  /*1df0*/  IMAD.MOV.U32 R12, RZ, RZ, R27 ;  /* 0x000000ffff0c7224 */ /* 0x000fe200078e001b */
[----:B------:R-:W-:-:S05]  /*1e00*/  @!P2 LOP3.LUT R12, R11, 0x7ff00000, RZ, 0xc0, !PT ;  /* 0x7ff000000b0ca812 */ /* 0x000fca00078ec0ff */
[----:B------:R-:W-:-:S05]  /*1e10*/  VIADD R13, R12, 0xffffffff ;  /* 0xffffffff0c0d7836 */ /* 0x000fca0000000000 */
[----:B------:R-:W-:Y:S01]  /*1e20*/  ISETP.GT.U32.AND P0, PT, R13, 0x7feffffe, PT ;  /* 0x7feffffe0d00780c */ /* 0x000fe20003f04070 */
[----:B------:R-:W-:-:S05]  /*1e30*/  VIADD R13, R29, 0xffffffff ;  /* 0xffffffff1d0d7836 */ /* 0x000fca0000000000 */
[----:B------:R-:W-:-:S13]  /*1e40*/  ISETP.GT.U32.OR P0, PT, R13, 0x7feffffe, P0 ;  /* 0x7feffffe0d00780c */ /* 0x000fda0000704470 */
[----:B------:R-:W-:Y:S05]  /*1e50*/  @P0 BRA `(.L_x_12) ;  /* 0x00000000006c0947 */ /* 0x000fea0003800000 */
[----:B------:R-:W-:-:S04]  /*1e60*/  LOP3.LUT R12, R9, 0x7ff00000, RZ, 0xc0, !PT ;  /* 0x7ff00000090c7812 */ /* 0x000fc800078ec0ff */
[CC--:B------:R-:W-:Y:S02]  /*1e70*/  VIADDMNMX R6, R27.reuse, -R12.reuse, 0xb9600000, !PT ;  /* 0xb96000001b067446 */ /* 0x0c0fe4000780090c */
[----:B------:R-:W-:Y:S02]  /*1e80*/  ISETP.GE.U32.AND P0, PT, R27, R12, PT ;  /* 0x0000000c1b00720c */ /* 0x000fe40003f06070 */
[----:B------:R-:W-:Y:S02]  /*1e90*/  VIMNMX R6, PT, PT, R6, 0x46a00000, PT ;  /* 0x46a0000006067848 */ /* 0x000fe40003fe0100 */
[----:B------:R-:W-:-:S05]  /*1ea0*/  SEL R7, R28, 0x63400000, !P0 ;  /* 0x634000001c077807 */ /* 0x000fca0004000000 */
[----:B------:R-:W-:Y:S02]  /*1eb0*/  IMAD.IADD R12, R6, 0x1, -R7 ;  /* 0x00000001060c7824 */ /* 0x000fe400078e0a07 */
[----:B------:R-:W-:Y:S02]  /*1ec0*/  IMAD.MOV.U32 R6, RZ, RZ, RZ ;  /* 0x000000ffff067224 */ /* 0x000fe400078e00ff */
[----:B------:R-:W-:-:S06]  /*1ed0*/  VIADD R7, R12, 0x7fe00000 ;  /* 0x7fe000000c077836 */ /* 0x000fcc0000000000 */
[----:B------:R-:W-:-:S10]  /*1ee0*/  DMUL R14, R24, R6 ;  /* 0x00000006180e7228 */ /* 0x000fd40000000000 */
[----:B------:R-:W-:-:S13]  /*1ef0*/  FSETP.GTU.AND P0, PT, |R15|, 1.469367938527859385e-39, PT ;  /* 0x001000000f00780b */ /* 0x000fda0003f0c200 */
[----:B------:R-:W-:Y:S05]  /*1f00*/  @P0 BRA `(.L_x_13) ;  /* 0x0000000000940947 */ /* 0x000fea0003800000 */
[----:B------:R-:W-:Y:S01]  /*1f10*/  DFMA R10, R24, -R30, R10 ;  /* 0x8000001e180a722b */ /* 0x000fe2000000000a */
[----:B------:R-:W-:-:S09]  /*1f20*/  IMAD.MOV.U32 R6, RZ, RZ, RZ ;  /* 0x000000ffff067224 */ /* 0x000fd200078e00ff */
[C---:B------:R-:W-:Y:S02]  /*1f30*/  FSETP.NEU.AND P0, PT, R11.reuse, RZ, PT ;  /* 0x000000ff0b00720b */ /* 0x040fe40003f0d000 */
[----:B------:R-:W-:-:S04]  /*1f40*/  LOP3.LUT R13, R11, 0x80000000, R9, 0x48, !PT ;  /* 0x800000000b0d7812 */ /* 0x000fc800078e4809 */
[----:B------:R-:W-:-:S07]  /*1f50*/  LOP3.LUT R7, R13, R7, RZ, 0xfc, !PT ;  /* 0x000000070d077212 */ /* 0x000fce00078efcff */
[----:B------:R-:W-:Y:S05]  /*1f60*/  @!P0 BRA `(.L_x_13) ;  /* 0x00000000007c8947 */ /* 0x000fea0003800000 */
[----:B------:R-:W-:Y:S01]  /*1f70*/  IMAD.MOV R9, RZ, RZ, -R12 ;  /* 0x000000ffff097224 */ /* 0x000fe200078e0a0c */
[----:B------:R-:W-:Y:S01]  /*1f80*/  DMUL.RP R6, R24, R6 ;  /* 0x0000000618067228 */ /* 0x000fe20000008000 */
[----:B------:R-:W-:-:S06]  /*1f90*/  IMAD.MOV.U32 R8, RZ, RZ, RZ ;  /* 0x000000ffff087224 */ /* 0x000fcc00078e00ff */
[----:B------:R-:W-:-:S03]  /*1fa0*/  DFMA R8, R14, -R8, R24 ;  /* 0x800000080e08722b */ /* 0x000fc60000000018 */
[----:B------:R-:W-:-:S03]  /*1fb0*/  LOP3.LUT R13, R7, R13, RZ, 0x3c, !PT ;  /* 0x0000000d070d7212 */ /* 0x000fc600078e3cff */
[----:B------:R-:W-:-:S04]  /*1fc0*/  IADD3 R8, PT, PT, -R12, -0x43300000, RZ ;  /* 0xbcd000000c087810 */ /* 0x000fc80007ffe1ff */
[----:B------:R-:W-:-:S04]  /*1fd0*/  FSETP.NEU.AND P0, PT, |R9|, R8, PT ;  /* 0x000000080900720b */ /* 0x000fc80003f0d200 */
[----:B------:R-:W-:Y:S02]  /*1fe0*/  FSEL R14, R6, R14, !P0 ;  /* 0x0000000e060e7208 */ /* 0x000fe40004000000 */
[----:B------:R-:W-:Y:S01]  /*1ff0*/  FSEL R15, R13, R15, !P0 ;  /* 0x0000000f0d0f7208 */ /* 0x000fe20004000000 */
[----:B------:R-:W-:Y:S06]  /*2000*/  BRA `(.L_x_13) ;  /* 0x0000000000547947 */ /* 0x000fec0003800000 */
.L_x_12:
[----:B------:R-:W-:-:S14]  /*2010*/  DSETP.NAN.AND P0, PT, R6, R6, PT ;  /* 0x000000060600722a */ /* 0x000fdc0003f08000 */
[----:B------:R-:W-:Y:S05]  /*2020*/  @P0 BRA `(.L_x_14) ;  /* 0x0000000000440947 */ /* 0x000fea0003800000 */
[----:B------:R-:W-:-:S14]  /*2030*/  DSETP.NAN.AND P0, PT, R8, R8, PT ;  /* 0x000000080800722a */ /* 0x000fdc0003f08000 */
[----:B------:R-:W-:Y:S05]  /*2040*/  @P0 BRA `(.L_x_15) ;  /* 0x0000000000300947 */ /* 0x000fea0003800000 */
[----:B------:R-:W-:Y:S01]  /*2050*/  ISETP.NE.AND P0, PT, R12, R29, PT ;  /* 0x0000001d0c00720c */ /* 0x000fe20003f05270 */
[----:B------:R-:W-:Y:S02]  /*2060*/  IMAD.MOV.U32 R14, RZ, RZ, 0x0 ;  /* 0x00000000ff0e7424 */ /* 0x000fe400078e00ff */
[----:B------:R-:W-:-:S10]  /*2070*/  IMAD.MOV.U32 R15, RZ, RZ, -0x80000 ;  /* 0xfff80000ff0f7424 */ /* 0x000fd400078e00ff */
[----:B------:R-:W-:Y:S05]  /*2080*/  @!P0 BRA `(.L_x_13) ;  /* 0x0000000000348947 */ /* 0x000fea0003800000 */
[----:B------:R-:W-:Y:S02]  /*2090*/  ISETP.NE.AND P0, PT, R12, 0x7ff00000, PT ;  /* 0x7ff000000c00780c */ /* 0x000fe40003f05270 */
[----:B------:R-:W-:Y:S02]  /*20a0*/  LOP3.LUT R15, R7, 0x80000000, R9, 0x48, !PT ;  /* 0x80000000070f7812 */ /* 0x000fe400078e4809 */
[----:B------:R-:W-:-:S13]  /*20b0*/  ISETP.EQ.OR P0, PT, R29, RZ, !P0 ;  /* 0x000000ff1d00720c */ /* 0x000fda0004702670 */
[----:B------:R-:W-:Y:S01]  /*20c0*/  @P0 LOP3.LUT R6, R15, 0x7ff00000, RZ, 0xfc, !PT ;  /* 0x7ff000000f060812 */ /* 0x000fe200078efcff */
[----:B------:R-:W-:Y:S02]  /*20d0*/  @!P0 IMAD.MOV.U32 R14, RZ, RZ, RZ ;  /* 0x000000ffff0e8224 */ /* 0x000fe400078e00ff */
[----:B------:R-:W-:Y:S02]  /*20e0*/  @P0 IMAD.MOV.U32 R14, RZ, RZ, RZ ;  /* 0x000000ffff0e0224 */ /* 0x000fe400078e00ff */
[----:B------:R-:W-:Y:S01]  /*20f0*/  @P0 IMAD.MOV.U32 R15, RZ, RZ, R6 ;  /* 0x000000ffff0f0224 */ /* 0x000fe200078e0006 */
[----:B------:R-:W-:Y:S06]  /*2100*/  BRA `(.L_x_13) ;  /* 0x0000000000147947 */ /* 0x000fec0003800000 */
.L_x_15:
[----:B------:R-:W-:Y:S01]  /*2110*/  LOP3.LUT R15, R9, 0x80000, RZ, 0xfc, !PT ;  /* 0x00080000090f7812 */ /* 0x000fe200078efcff */
[----:B------:R-:W-:Y:S01]  /*2120*/  IMAD.MOV.U32 R14, RZ, RZ, R8 ;  /* 0x000000ffff0e7224 */ /* 0x000fe200078e0008 */
[----:B------:R-:W-:Y:S06]  /*2130*/  BRA `(.L_x_13) ;  /* 0x0000000000087947 */ /* 0x000fec0003800000 */
.L_x_14:
[----:B------:R-:W-:Y:S01]  /*2140*/  LOP3.LUT R15, R7, 0x80000, RZ, 0xfc, !PT ;  /* 0x00080000070f7812 */ /* 0x000fe200078efcff */
[----:B------:R-:W-:-:S07]  /*2150*/  IMAD.MOV.U32 R14, RZ, RZ, R6 ;  /* 0x000000ffff0e7224 */ /* 0x000fce00078e0006 */
.L_x_13:
[----:B------:R-:W-:Y:S05]  /*2160*/  BSYNC.RECONVERGENT B1 ;  /* 0x0000000000017941 */ /* 0x000fea0003800200 */
.L_x_11:
[----:B------:R-:W-:Y:S02]  /*2170*/  IMAD.MOV.U32 R27, RZ, RZ, 0x0 ;  /* 0x00000000ff1b7424 */ /* 0x000fe400078e00ff */
[----:B------:R-:W-:Y:S02]  /*2180*/  IMAD.MOV.U32 R6, RZ, RZ, R14 ;  /* 0x000000ffff067224 */ /* 0x000fe400078e000e */
[----:B------:R-:W-:Y:S01]  /*2190*/  IMAD.MOV.U32 R7, RZ, RZ, R15 ;  /* 0x000000ffff077224 */ /* 0x000fe200078e000f */
[----:B------:R-:W-:Y:S06]  /*21a0*/  RET.REL.NODEC R26 `(_Z10mean_shiftPdS_) ;  /* 0xffffffdc1a947950 */ /* 0x000fec0003c3ffff */
.L_x_16:
[----:B------:R-:W-:-:S00]  /*21b0*/  BRA `(.L_x_16) ;  /* 0xfffffffc00fc7947 */ /* 0x000fc0000383ffff */
[----:B------:R-:W-:-:S00]  /*21c0*/  NOP ;  /* 0x0000000000007918 */ /* 0x000fc00000000000 */
        /* <DEDUP_REMOVED lines=11> */
.L_x_17:


//--------------------- .nv.shared._Z10mean_shiftPdS_ --------------------------
	.section	.nv.shared._Z10mean_shiftPdS_,"aw",@nobits
	.sectionflags	@""
	.align	8
.nv.shared._Z10mean_shiftPdS_:
	.zero		15428


//--------------------- .nv.shared.reserved.0     --------------------------
	.section	.nv.shared.reserved.0,"aw",@nobits
	.weak		__nv_reservedSMEM_offset_0_alias
	.size		__nv_reservedSMEM_offset_0_alias, 0, 64
	.other		__nv_reservedSMEM_offset_0_alias,@"STO_CUDA_RESERVED_SHARED STV_DEFAULT"
__nv_reservedSMEM_offset_0_alias:
	.zero		0
	.zero		64


//--------------------- .nv.constant0._Z10mean_shiftPdS_ --------------------------
	.section	.nv.constant0._Z10mean_shiftPdS_,"a",@progbits
	.sectionflags	@""
	.align	4
.nv.constant0._Z10mean_shiftPdS_:
	.zero		912


//--------------------- SYMBOLS --------------------------

	.type		.nv.reservedSmem.offset0,@object
	.size		.nv.reservedSmem.offset0,0x4
	.type		.nv.reservedSmem.cap,@object
	.size		.nv.reservedSmem.cap,0x4
